//
// Generated by NVIDIA NVVM Compiler
//
// Compiler Build ID: CL-36424714
// Cuda compilation tools, release 13.0, V13.0.88
// Based on NVVM 20.0.0
//

.version 9.0
.target sm_100
.address_size 64

	// .globl	_Z20gpu_reduction_sharedPfiS_
// _ZZ20gpu_reduction_sharedPfiS_E11shared_data has been demoted

.visible .entry _Z20gpu_reduction_sharedPfiS_(
	.param .u64 .ptr .align 1 _Z20gpu_reduction_sharedPfiS__param_0,
	.param .u32 _Z20gpu_reduction_sharedPfiS__param_1,
	.param .u64 .ptr .align 1 _Z20gpu_reduction_sharedPfiS__param_2
)
{
	.reg .pred 	%p<6>;
	.reg .b32 	%r<14>;
	.reg .b32 	%f<6>;
	.reg .b64 	%rd<9>;
	// demoted variable
	.shared .align 4 .b8 _ZZ20gpu_reduction_sharedPfiS_E11shared_data[1024];
	ld.param.u64 	%rd1, [_Z20gpu_reduction_sharedPfiS__param_0];
	ld.param.u32 	%r8, [_Z20gpu_reduction_sharedPfiS__param_1];
	ld.param.u64 	%rd2, [_Z20gpu_reduction_sharedPfiS__param_2];
	mov.u32 	%r1, %ctaid.x;
	mov.u32 	%r13, %ntid.x;
	mov.u32 	%r3, %tid.x;
	mad.lo.s32 	%r4, %r1, %r13, %r3;
	setp.ge.s32 	%p1, %r4, %r8;
	shl.b32 	%r9, %r3, 2;
	mov.u32 	%r10, _ZZ20gpu_reduction_sharedPfiS_E11shared_data;
	add.s32 	%r5, %r10, %r9;
	@%p1 bra 	$L__BB0_2;
	cvta.to.global.u64 	%rd3, %rd1;
	mul.wide.s32 	%rd4, %r4, 4;
	add.s64 	%rd5, %rd3, %rd4;
	ld.global.f32 	%f1, [%rd5];
	st.shared.f32 	[%r5], %f1;
$L__BB0_2:
	bar.sync 	0;
	setp.lt.u32 	%p2, %r13, 2;
	@%p2 bra 	$L__BB0_6;
$L__BB0_3:
	shr.u32 	%r7, %r13, 1;
	setp.ge.u32 	%p3, %r3, %r7;
	@%p3 bra 	$L__BB0_5;
	shl.b32 	%r11, %r7, 2;
	add.s32 	%r12, %r5, %r11;
	ld.shared.f32 	%f2, [%r12];
	ld.shared.f32 	%f3, [%r5];
	add.f32 	%f4, %f2, %f3;
	st.shared.f32 	[%r5], %f4;
$L__BB0_5:
	bar.sync 	0;
	setp.gt.u32 	%p4, %r13, 3;
	mov.u32 	%r13, %r7;
	@%p4 bra 	$L__BB0_3;
$L__BB0_6:
	setp.ne.s32 	%p5, %r3, 0;
	@%p5 bra 	$L__BB0_8;
	ld.shared.f32 	%f5, [_ZZ20gpu_reduction_sharedPfiS_E11shared_data];
	cvta.to.global.u64 	%rd6, %rd2;
	mul.wide.u32 	%rd7, %r1, 4;
	add.s64 	%rd8, %rd6, %rd7;
	st.global.f32 	[%rd8], %f5;
$L__BB0_8:
	ret;

}
	// .globl	_Z19gpu_reduction_multiPfiS_
.visible .entry _Z19gpu_reduction_multiPfiS_(
	.param .u64 .ptr .align 1 _Z19gpu_reduction_multiPfiS__param_0,
	.param .u32 _Z19gpu_reduction_multiPfiS__param_1,
	.param .u64 .ptr .align 1 _Z19gpu_reduction_multiPfiS__param_2
)
{
	.reg .pred 	%p<2>;
	.reg .b32 	%r<6>;
	.reg .b32 	%f<2>;
	.reg .b64 	%rd<8>;

	ld.param.u64 	%rd1, [_Z19gpu_reduction_multiPfiS__param_0];
	ld.param.u32 	%r2, [_Z19gpu_reduction_multiPfiS__param_1];
	ld.param.u64 	%rd2, [_Z19gpu_reduction_multiPfiS__param_2];
	mov.u32 	%r3, %ctaid.x;
	mov.u32 	%r4, %ntid.x;
	mov.u32 	%r5, %tid.x;
	mad.lo.s32 	%r1, %r3, %r4, %r5;
	setp.ge.s32 	%p1, %r1, %r2;
	@%p1 bra 	$L__BB1_2;
	cvta.to.global.u64 	%rd3, %rd1;
	cvta.to.global.u64 	%rd4, %rd2;
	mul.wide.s32 	%rd5, %r1, 4;
	add.s64 	%rd6, %rd3, %rd5;
	ld.global.f32 	%f1, [%rd6];
	add.s64 	%rd7, %rd4, %rd5;
	st.global.f32 	[%rd7], %f1;
$L__BB1_2:
	ret;

}
	// .globl	_Z29gpu_reduction_less_divergencePfiS_
.visible .entry _Z29gpu_reduction_less_divergencePfiS_(
	.param .u64 .ptr .align 1 _Z29gpu_reduction_less_divergencePfiS__param_0,
	.param .u32 _Z29gpu_reduction_less_divergencePfiS__param_1,
	.param .u64 .ptr .align 1 _Z29gpu_reduction_less_divergencePfiS__param_2
)
{
	.reg .pred 	%p<10>;
	.reg .b32 	%r<38>;
	.reg .b32 	%f<82>;
	.reg .b64 	%rd<43>;

	ld.param.u64 	%rd3, [_Z29gpu_reduction_less_divergencePfiS__param_0];
	ld.param.u32 	%r24, [_Z29gpu_reduction_less_divergencePfiS__param_1];
	ld.param.u64 	%rd2, [_Z29gpu_reduction_less_divergencePfiS__param_2];
	cvta.to.global.u64 	%rd1, %rd3;
	mov.u32 	%r25, %ctaid.x;
	mov.u32 	%r1, %ntid.x;
	mov.u32 	%r26, %tid.x;
	mad.lo.s32 	%r2, %r25, %r1, %r26;
	setp.ge.s32 	%p1, %r2, %r24;
	@%p1 bra 	$L__BB2_14;
	and.b32  	%r3, %r1, 15;
	setp.lt.u32 	%p2, %r1, 16;
	mov.f32 	%f81, 0f00000000;
	mov.b32 	%r34, 0;
	@%p2 bra 	$L__BB2_4;
	and.b32  	%r34, %r1, 2032;
	and.b32  	%r28, %r1, -16;
	neg.s32 	%r32, %r28;
	shl.b32 	%r6, %r24, 4;
	mov.f32 	%f81, 0f00000000;
	mul.wide.s32 	%rd6, %r24, 4;
	mov.u32 	%r31, %r2;
$L__BB2_3:
	.pragma "nounroll";
	mul.wide.s32 	%rd4, %r31, 4;
	add.s64 	%rd5, %rd1, %rd4;
	ld.global.f32 	%f17, [%rd5];
	add.f32 	%f18, %f81, %f17;
	add.s64 	%rd7, %rd5, %rd6;
	ld.global.f32 	%f19, [%rd7];
	add.f32 	%f20, %f18, %f19;
	add.s64 	%rd8, %rd7, %rd6;
	ld.global.f32 	%f21, [%rd8];
	add.f32 	%f22, %f20, %f21;
	add.s64 	%rd9, %rd8, %rd6;
	ld.global.f32 	%f23, [%rd9];
	add.f32 	%f24, %f22, %f23;
	add.s64 	%rd10, %rd9, %rd6;
	ld.global.f32 	%f25, [%rd10];
	add.f32 	%f26, %f24, %f25;
	add.s64 	%rd11, %rd10, %rd6;
	ld.global.f32 	%f27, [%rd11];
	add.f32 	%f28, %f26, %f27;
	add.s64 	%rd12, %rd11, %rd6;
	ld.global.f32 	%f29, [%rd12];
	add.f32 	%f30, %f28, %f29;
	add.s64 	%rd13, %rd12, %rd6;
	ld.global.f32 	%f31, [%rd13];
	add.f32 	%f32, %f30, %f31;
	add.s64 	%rd14, %rd13, %rd6;
	ld.global.f32 	%f33, [%rd14];
	add.f32 	%f34, %f32, %f33;
	add.s64 	%rd15, %rd14, %rd6;
	ld.global.f32 	%f35, [%rd15];
	add.f32 	%f36, %f34, %f35;
	add.s64 	%rd16, %rd15, %rd6;
	ld.global.f32 	%f37, [%rd16];
	add.f32 	%f38, %f36, %f37;
	add.s64 	%rd17, %rd16, %rd6;
	ld.global.f32 	%f39, [%rd17];
	add.f32 	%f40, %f38, %f39;
	add.s64 	%rd18, %rd17, %rd6;
	ld.global.f32 	%f41, [%rd18];
	add.f32 	%f42, %f40, %f41;
	add.s64 	%rd19, %rd18, %rd6;
	ld.global.f32 	%f43, [%rd19];
	add.f32 	%f44, %f42, %f43;
	add.s64 	%rd20, %rd19, %rd6;
	ld.global.f32 	%f45, [%rd20];
	add.f32 	%f46, %f44, %f45;
	add.s64 	%rd21, %rd20, %rd6;
	ld.global.f32 	%f47, [%rd21];
	add.f32 	%f81, %f46, %f47;
	add.s32 	%r32, %r32, 16;
	add.s32 	%r31, %r31, %r6;
	setp.ne.s32 	%p3, %r32, 0;
	@%p3 bra 	$L__BB2_3;
$L__BB2_4:
	setp.eq.s32 	%p4, %r3, 0;
	@%p4 bra 	$L__BB2_13;
	and.b32  	%r12, %r1, 7;
	setp.lt.u32 	%p5, %r3, 8;
	@%p5 bra 	$L__BB2_7;
	mad.lo.s32 	%r29, %r34, %r24, %r2;
	mul.wide.s32 	%rd22, %r29, 4;
	add.s64 	%rd23, %rd1, %rd22;
	ld.global.f32 	%f49, [%rd23];
	add.f32 	%f50, %f81, %f49;
	mul.wide.s32 	%rd24, %r24, 4;
	add.s64 	%rd25, %rd23, %rd24;
	ld.global.f32 	%f51, [%rd25];
	add.f32 	%f52, %f50, %f51;
	add.s64 	%rd26, %rd25, %rd24;
	ld.global.f32 	%f53, [%rd26];
	add.f32 	%f54, %f52, %f53;
	add.s64 	%rd27, %rd26, %rd24;
	ld.global.f32 	%f55, [%rd27];
	add.f32 	%f56, %f54, %f55;
	add.s64 	%rd28, %rd27, %rd24;
	ld.global.f32 	%f57, [%rd28];
	add.f32 	%f58, %f56, %f57;
	add.s64 	%rd29, %rd28, %rd24;
	ld.global.f32 	%f59, [%rd29];
	add.f32 	%f60, %f58, %f59;
	add.s64 	%rd30, %rd29, %rd24;
	ld.global.f32 	%f61, [%rd30];
	add.f32 	%f62, %f60, %f61;
	add.s64 	%rd31, %rd30, %rd24;
	ld.global.f32 	%f63, [%rd31];
	add.f32 	%f81, %f62, %f63;
	add.s32 	%r34, %r34, 8;
$L__BB2_7:
	setp.eq.s32 	%p6, %r12, 0;
	@%p6 bra 	$L__BB2_13;
	and.b32  	%r15, %r1, 3;
	setp.lt.u32 	%p7, %r12, 4;
	@%p7 bra 	$L__BB2_10;
	mad.lo.s32 	%r30, %r34, %r24, %r2;
	mul.wide.s32 	%rd32, %r30, 4;
	add.s64 	%rd33, %rd1, %rd32;
	ld.global.f32 	%f65, [%rd33];
	add.f32 	%f66, %f81, %f65;
	mul.wide.s32 	%rd34, %r24, 4;
	add.s64 	%rd35, %rd33, %rd34;
	ld.global.f32 	%f67, [%rd35];
	add.f32 	%f68, %f66, %f67;
	add.s64 	%rd36, %rd35, %rd34;
	ld.global.f32 	%f69, [%rd36];
	add.f32 	%f70, %f68, %f69;
	add.s64 	%rd37, %rd36, %rd34;
	ld.global.f32 	%f71, [%rd37];
	add.f32 	%f81, %f70, %f71;
	add.s32 	%r34, %r34, 4;
$L__BB2_10:
	setp.eq.s32 	%p8, %r15, 0;
	@%p8 bra 	$L__BB2_13;
	mad.lo.s32 	%r37, %r34, %r24, %r2;
	neg.s32 	%r36, %r15;
$L__BB2_12:
	.pragma "nounroll";
	mul.wide.s32 	%rd38, %r37, 4;
	add.s64 	%rd39, %rd1, %rd38;
	ld.global.f32 	%f72, [%rd39];
	add.f32 	%f81, %f81, %f72;
	add.s32 	%r37, %r37, %r24;
	add.s32 	%r36, %r36, 1;
	setp.ne.s32 	%p9, %r36, 0;
	@%p9 bra 	$L__BB2_12;
$L__BB2_13:
	cvta.to.global.u64 	%rd40, %rd2;
	mul.wide.s32 	%rd41, %r2, 4;
	add.s64 	%rd42, %rd40, %rd41;
	st.global.f32 	[%rd42], %f81;
$L__BB2_14:
	ret;

}


// ===== COMPILED SASS (sm_100) =====

	.target	sm_100

	.elftype	@"ET_EXEC"


//--------------------- .note.nv.tkinfo           --------------------------
	.section	.note.nv.tkinfo,"",@"SHT_NOTE"
	.sectionflags	@"SHF_NOTE_NV_TKINFO"
	.tkinfo
        /*0018*/ 	.word	0x00000002
        /*0030*/ 	.string	""
        /*0030*/ 	.string	"ptxas"
        /*0030*/ 	.string	"Cuda compilation tools, release 13.0, V13.0.88"
        /*0030*/ 	.string	"Build cuda_13.0.r13.0/compiler.36424714_0"
        /*0030*/ 	.string	"-arch sm_100 -m 64 "



//--------------------- .note.nv.cuinfo           --------------------------
	.section	.note.nv.cuinfo,"",@"SHT_NOTE"
	.sectionflags	@"SHF_NOTE_NV_CUINFO"
        /*0018*/ 	.short	0x0002
        /*001a*/ 	.short	0x0064
        /*001c*/ 	.short	0x0082
	.zero		2


//--------------------- .nv.info                  --------------------------
	.section	.nv.info,"",@"SHT_CUDA_INFO"
	.align	4


	//----- nvinfo : EIATTR_REGCOUNT
	.align		4
        /*0000*/ 	.byte	0x04, 0x2f
        /*0002*/ 	.short	(.L_1 - .L_0)
	.align		4
.L_0:
        /*0004*/ 	.word	index@(_Z20gpu_reduction_sharedPfiS_)
        /*0008*/ 	.word	0x0000000a


	//----- nvinfo : EIATTR_FRAME_SIZE
	.align		4
.L_1:
        /*000c*/ 	.byte	0x04, 0x11
        /*000e*/ 	.short	(.L_3 - .L_2)
	.align		4
.L_2:
        /*0010*/ 	.word	index@(_Z20gpu_reduction_sharedPfiS_)
        /*0014*/ 	.word	0x00000000


	//----- nvinfo : EIATTR_REGCOUNT
	.align		4
.L_3:
        /*0018*/ 	.byte	0x04, 0x2f
        /*001a*/ 	.short	(.L_5 - .L_4)
	.align		4
.L_4:
        /*001c*/ 	.word	index@(_Z19gpu_reduction_multiPfiS_)
        /*0020*/ 	.word	0x0000000a


	//----- nvinfo : EIATTR_FRAME_SIZE
	.align		4
.L_5:
        /*0024*/ 	.byte	0x04, 0x11
        /*0026*/ 	.short	(.L_7 - .L_6)
	.align		4
.L_6:
        /*0028*/ 	.word	index@(_Z19gpu_reduction_multiPfiS_)
        /*002c*/ 	.word	0x00000000


	//----- nvinfo : EIATTR_REGCOUNT
	.align		4
.L_7:
        /*0030*/ 	.byte	0x04, 0x2f
        /*0032*/ 	.short	(.L_9 - .L_8)
	.align		4
.L_8:
        /*0034*/ 	.word	index@(_Z29gpu_reduction_less_divergencePfiS_)
        /*0038*/ 	.word	0x00000020


	//----- nvinfo : EIATTR_FRAME_SIZE
	.align		4
.L_9:
        /*003c*/ 	.byte	0x04, 0x11
        /*003e*/ 	.short	(.L_11 - .L_10)
	.align		4
.L_10:
        /*0040*/ 	.word	index@(_Z29gpu_reduction_less_divergencePfiS_)
        /*0044*/ 	.word	0x00000000


	//----- nvinfo : EIATTR_MIN_STACK_SIZE
	.align		4
.L_11:
        /*0048*/ 	.byte	0x04, 0x12
        /*004a*/ 	.short	(.L_13 - .L_12)
	.align		4
.L_12:
        /*004c*/ 	.word	index@(_Z29gpu_reduction_less_divergencePfiS_)
        /*0050*/ 	.word	0x00000000


	//----- nvinfo : EIATTR_MIN_STACK_SIZE
	.align		4
.L_13:
        /*0054*/ 	.byte	0x04, 0x12
        /*0056*/ 	.short	(.L_15 - .L_14)
	.align		4
.L_14:
        /*0058*/ 	.word	index@(_Z19gpu_reduction_multiPfiS_)
        /*005c*/ 	.word	0x00000000


	//----- nvinfo : EIATTR_MIN_STACK_SIZE
	.align		4
.L_15:
        /*0060*/ 	.byte	0x04, 0x12
        /*0062*/ 	.short	(.L_17 - .L_16)
	.align		4
.L_16:
        /*0064*/ 	.word	index@(_Z20gpu_reduction_sharedPfiS_)
        /*0068*/ 	.word	0x00000000
.L_17:


//--------------------- .nv.compat                --------------------------
	.section	.nv.compat,"",@"SHT_CUDA_COMPAT_INFO"
	.align	4
        /*0000*/ 	.byte	0x02, 0x09, 0x00, 0x00, 0x02, 0x02, 0x01, 0x00, 0x02, 0x05, 0x05, 0x00, 0x03, 0x07, 0x01, 0x01
        /*0010*/ 	.byte	0x02, 0x03, 0x00, 0x00, 0x02, 0x06, 0x01, 0x00, 0x04, 0x0b, 0x08, 0x00, 0x09, 0x00, 0x00, 0x00
        /*0020*/ 	.byte	0x00, 0x00, 0x00, 0x00


//--------------------- .nv.info._Z29gpu_reduction_less_divergencePfiS_ --------------------------
	.section	.nv.info._Z29gpu_reduction_less_divergencePfiS_,"",@"SHT_CUDA_INFO"
	.sectionflags	@""
	.align	4


	//----- nvinfo : EIATTR_CUDA_API_VERSION
	.align		4
        /*0000*/ 	.byte	0x04, 0x37
        /*0002*/ 	.short	(.L_19 - .L_18)
.L_18:
        /*0004*/ 	.word	0x00000082


	//----- nvinfo : EIATTR_KPARAM_INFO
	.align		4
.L_19:
        /*0008*/ 	.byte	0x04, 0x17
        /*000a*/ 	.short	(.L_21 - .L_20)
.L_20:
        /*000c*/ 	.word	0x00000000
        /*0010*/ 	.short	0x0002
        /*0012*/ 	.short	0x0010
        /*0014*/ 	.byte	0x00, 0xf5, 0x21, 0x00


	//----- nvinfo : EIATTR_KPARAM_INFO
	.align		4
.L_21:
        /*0018*/ 	.byte	0x04, 0x17
        /*001a*/ 	.short	(.L_23 - .L_22)
.L_22:
        /*001c*/ 	.word	0x00000000
        /*0020*/ 	.short	0x0001
        /*0022*/ 	.short	0x0008
        /*0024*/ 	.byte	0x00, 0xf0, 0x11, 0x00


	//----- nvinfo : EIATTR_KPARAM_INFO
	.align		4
.L_23:
        /*0028*/ 	.byte	0x04, 0x17
        /*002a*/ 	.short	(.L_25 - .L_24)
.L_24:
        /*002c*/ 	.word	0x00000000
        /*0030*/ 	.short	0x0000
        /*0032*/ 	.short	0x0000
        /*0034*/ 	.byte	0x00, 0xf5, 0x21, 0x00


	//----- nvinfo : EIATTR_SPARSE_MMA_MASK
	.align		4
.L_25:
        /*0038*/ 	.byte	0x03, 0x50
        /*003a*/ 	.short	0x0000


	//----- nvinfo : EIATTR_MAXREG_COUNT
	.align		4
        /*003c*/ 	.byte	0x03, 0x1b
        /*003e*/ 	.short	0x00ff


	//----- nvinfo : EIATTR_MERCURY_ISA_VERSION
	.align		4
        /*0040*/ 	.byte	0x03, 0x5f
        /*0042*/ 	.short	0x0101


	//----- nvinfo : EIATTR_VRC_CTA_INIT_COUNT
	.align		4
        /*0044*/ 	.byte	0x02, 0x4a
	.zero		1
	.zero		1


	//----- nvinfo : EIATTR_EXIT_INSTR_OFFSETS
	.align		4
        /*0048*/ 	.byte	0x04, 0x1c
        /*004a*/ 	.short	(.L_27 - .L_26)


	//   ....[0]....
.L_26:
        /*004c*/ 	.word	0x00000070


	//   ....[1]....
        /*0050*/ 	.word	0x000008b0


	//----- nvinfo : EIATTR_CBANK_PARAM_SIZE
	.align		4
.L_27:
        /*0054*/ 	.byte	0x03, 0x19
        /*0056*/ 	.short	0x0018


	//----- nvinfo : EIATTR_PARAM_CBANK
	.align		4
        /*0058*/ 	.byte	0x04, 0x0a
        /*005a*/ 	.short	(.L_29 - .L_28)
	.align		4
.L_28:
        /*005c*/ 	.word	index@(.nv.constant0._Z29gpu_reduction_less_divergencePfiS_)
        /*0060*/ 	.short	0x0380
        /*0062*/ 	.short	0x0018


	//----- nvinfo : EIATTR_SW_WAR
	.align		4
.L_29:
        /*0064*/ 	.byte	0x04, 0x36
        /*0066*/ 	.short	(.L_31 - .L_30)
.L_30:
        /*0068*/ 	.word	0x00000008
.L_31:


//--------------------- .nv.info._Z19gpu_reduction_multiPfiS_ --------------------------
	.section	.nv.info._Z19gpu_reduction_multiPfiS_,"",@"SHT_CUDA_INFO"
	.sectionflags	@""
	.align	4


	//----- nvinfo : EIATTR_CUDA_API_VERSION
	.align		4
        /*0000*/ 	.byte	0x04, 0x37
        /*0002*/ 	.short	(.L_33 - .L_32)
.L_32:
        /*0004*/ 	.word	0x00000082


	//----- nvinfo : EIATTR_KPARAM_INFO
	.align		4
.L_33:
        /*0008*/ 	.byte	0x04, 0x17
        /*000a*/ 	.short	(.L_35 - .L_34)
.L_34:
        /*000c*/ 	.word	0x00000000
        /*0010*/ 	.short	0x0002
        /*0012*/ 	.short	0x0010
        /*0014*/ 	.byte	0x00, 0xf5, 0x21, 0x00


	//----- nvinfo : EIATTR_KPARAM_INFO
	.align		4
.L_35:
        /*0018*/ 	.byte	0x04, 0x17
        /*001a*/ 	.short	(.L_37 - .L_36)
.L_36:
        /*001c*/ 	.word	0x00000000
        /*0020*/ 	.short	0x0001
        /*0022*/ 	.short	0x0008
        /*0024*/ 	.byte	0x00, 0xf0, 0x11, 0x00


	//----- nvinfo : EIATTR_KPARAM_INFO
	.align		4
.L_37:
        /*0028*/ 	.byte	0x04, 0x17
        /*002a*/ 	.short	(.L_39 - .L_38)
.L_38:
        /*002c*/ 	.word	0x00000000
        /*0030*/ 	.short	0x0000
        /*0032*/ 	.short	0x0000
        /*0034*/ 	.byte	0x00, 0xf5, 0x21, 0x00


	//----- nvinfo : EIATTR_SPARSE_MMA_MASK
	.align		4
.L_39:
        /*0038*/ 	.byte	0x03, 0x50
        /*003a*/ 	.short	0x0000


	//----- nvinfo : EIATTR_MAXREG_COUNT
	.align		4
        /*003c*/ 	.byte	0x03, 0x1b
        /*003e*/ 	.short	0x00ff


	//----- nvinfo : EIATTR_MERCURY_ISA_VERSION
	.align		4
        /*0040*/ 	.byte	0x03, 0x5f
        /*0042*/ 	.short	0x0101


	//----- nvinfo : EIATTR_VRC_CTA_INIT_COUNT
	.align		4
        /*0044*/ 	.byte	0x02, 0x4a
	.zero		1
	.zero		1


	//----- nvinfo : EIATTR_EXIT_INSTR_OFFSETS
	.align		4
        /*0048*/ 	.byte	0x04, 0x1c
        /*004a*/ 	.short	(.L_41 - .L_40)


	//   ....[0]....
.L_40:
        /*004c*/ 	.word	0x00000070


	//   ....[1]....
        /*0050*/ 	.word	0x000000f0


	//----- nvinfo : EIATTR_CBANK_PARAM_SIZE
	.align		4
.L_41:
        /*0054*/ 	.byte	0x03, 0x19
        /*0056*/ 	.short	0x0018


	//----- nvinfo : EIATTR_PARAM_CBANK
	.align		4
        /*0058*/ 	.byte	0x04, 0x0a
        /*005a*/ 	.short	(.L_43 - .L_42)
	.align		4
.L_42:
        /*005c*/ 	.word	index@(.nv.constant0._Z19gpu_reduction_multiPfiS_)
        /*0060*/ 	.short	0x0380
        /*0062*/ 	.short	0x0018


	//----- nvinfo : EIATTR_SW_WAR
	.align		4
.L_43:
        /*0064*/ 	.byte	0x04, 0x36
        /*0066*/ 	.short	(.L_45 - .L_44)
.L_44:
        /*0068*/ 	.word	0x00000008
.L_45:


//--------------------- .nv.info._Z20gpu_reduction_sharedPfiS_ --------------------------
	.section	.nv.info._Z20gpu_reduction_sharedPfiS_,"",@"SHT_CUDA_INFO"
	.sectionflags	@""
	.align	4


	//----- nvinfo : EIATTR_CUDA_API_VERSION
	.align		4
        /*0000*/ 	.byte	0x04, 0x37
        /*0002*/ 	.short	(.L_47 - .L_46)
.L_46:
        /*0004*/ 	.word	0x00000082


	//----- nvinfo : EIATTR_KPARAM_INFO
	.align		4
.L_47:
        /*0008*/ 	.byte	0x04, 0x17
        /*000a*/ 	.short	(.L_49 - .L_48)
.L_48:
        /*000c*/ 	.word	0x00000000
        /*0010*/ 	.short	0x0002
        /*0012*/ 	.short	0x0010
        /*0014*/ 	.byte	0x00, 0xf5, 0x21, 0x00


	//----- nvinfo : EIATTR_KPARAM_INFO
	.align		4
.L_49:
        /*0018*/ 	.byte	0x04, 0x17
        /*001a*/ 	.short	(.L_51 - .L_50)
.L_50:
        /*001c*/ 	.word	0x00000000
        /*0020*/ 	.short	0x0001
        /*0022*/ 	.short	0x0008
        /*0024*/ 	.byte	0x00, 0xf0, 0x11, 0x00


	//----- nvinfo : EIATTR_KPARAM_INFO
	.align		4
.L_51:
        /*0028*/ 	.byte	0x04, 0x17
        /*002a*/ 	.short	(.L_53 - .L_52)
.L_52:
        /*002c*/ 	.word	0x00000000
        /*0030*/ 	.short	0x0000
        /*0032*/ 	.short	0x0000
        /*0034*/ 	.byte	0x00, 0xf5, 0x21, 0x00


	//----- nvinfo : EIATTR_SPARSE_MMA_MASK
	.align		4
.L_53:
        /*0038*/ 	.byte	0x03, 0x50
        /*003a*/ 	.short	0x0000


	//----- nvinfo : EIATTR_MAXREG_COUNT
	.align		4
        /*003c*/ 	.byte	0x03, 0x1b
        /*003e*/ 	.short	0x00ff


	//----- nvinfo : EIATTR_NUM_BARRIERS
	.align		4
        /*0040*/ 	.byte	0x02, 0x4c
        /*0042*/ 	.byte	0x01
	.zero		1


	//----- nvinfo : EIATTR_MERCURY_ISA_VERSION
	.align		4
        /*0044*/ 	.byte	0x03, 0x5f
        /*0046*/ 	.short	0x0101


	//----- nvinfo : EIATTR_VRC_CTA_INIT_COUNT
	.align		4
        /*0048*/ 	.byte	0x02, 0x4a
	.zero		1
	.zero		1


	//----- nvinfo : EIATTR_EXIT_INSTR_OFFSETS
	.align		4
        /*004c*/ 	.byte	0x04, 0x1c
        /*004e*/ 	.short	(.L_55 - .L_54)


	//   ....[0]....
.L_54:
        /*0050*/ 	.word	0x00000200


	//   ....[1]....
        /*0054*/ 	.word	0x00000280


	//----- nvinfo : EIATTR_CBANK_PARAM_SIZE
	.align		4
.L_55:
        /*0058*/ 	.byte	0x03, 0x19
        /*005a*/ 	.short	0x0018


	//----- nvinfo : EIATTR_PARAM_CBANK
	.align		4
        /*005c*/ 	.byte	0x04, 0x0a
        /*005e*/ 	.short	(.L_57 - .L_56)
	.align		4
.L_56:
        /*0060*/ 	.word	index@(.nv.constant0._Z20gpu_reduction_sharedPfiS_)
        /*0064*/ 	.short	0x0380
        /*0066*/ 	.short	0x0018


	//----- nvinfo : EIATTR_SW_WAR
	.align		4
.L_57:
        /*0068*/ 	.byte	0x04, 0x36
        /*006a*/ 	.short	(.L_59 - .L_58)
.L_58:
        /*006c*/ 	.word	0x00000008
.L_59:


//--------------------- .nv.callgraph             --------------------------
	.section	.nv.callgraph,"",@"SHT_CUDA_CALLGRAPH"
	.align	4
	.sectionentsize	8
	.align		4
        /*0000*/ 	.word	0x00000000
	.align		4
        /*0004*/ 	.word	0xffffffff
	.align		4
        /*0008*/ 	.word	0x00000000
	.align		4
        /*000c*/ 	.word	0xfffffffe
	.align		4
        /*0010*/ 	.word	0x00000000
	.align		4
        /*0014*/ 	.word	0xfffffffd
	.align		4
        /*0018*/ 	.word	0x00000000
	.align		4
        /*001c*/ 	.word	0xfffffffc


//--------------------- .text._Z29gpu_reduction_less_divergencePfiS_ --------------------------
	.section	.text._Z29gpu_reduction_less_divergencePfiS_,"ax",@progbits
	.align	128
        .global         _Z29gpu_reduction_less_divergencePfiS_
        .type           _Z29gpu_reduction_less_divergencePfiS_,@function
        .size           _Z29gpu_reduction_less_divergencePfiS_,(.L_x_11 - _Z29gpu_reduction_less_divergencePfiS_)
        .other          _Z29gpu_reduction_less_divergencePfiS_,@"STO_CUDA_ENTRY STV_DEFAULT"
_Z29gpu_reduction_less_divergencePfiS_:
.text._Z29gpu_reduction_less_divergencePfiS_:
[----:B------:R-:W-:Y:S01]  /*0000*/  LDC R1, c[0x0][0x37c] ;  /* 0x0000df00ff017b82 */ /* 0x000fe20000000800 */
[----:B------:R-:W0:Y:S07]  /*0010*/  S2R R3, SR_TID.X ;  /* 0x0000000000037919 */ /* 0x000e2e0000002100 */
[----:B------:R-:W0:Y:S08]  /*0020*/  S2UR UR4, SR_CTAID.X ;  /* 0x00000000000479c3 */ /* 0x000e300000002500 */
[----:B------:R-:W0:Y:S08]  /*0030*/  LDC R0, c[0x0][0x360] ;  /* 0x0000d800ff007b82 */ /* 0x000e300000000800 */
[----:B------:R-:W1:Y:S01]  /*0040*/  LDC R2, c[0x0][0x388] ;  /* 0x0000e200ff027b82 */ /* 0x000e620000000800 */
[----:B0-----:R-:W-:-:S05]  /*0050*/  IMAD R3, R0, UR4, R3 ;  /* 0x0000000400037c24 */ /* 0x001fca000f8e0203 */
[----:B-1----:R-:W-:-:S13]  /*0060*/  ISETP.GE.AND P0, PT, R3, R2, PT ;  /* 0x000000020300720c */ /* 0x002fda0003f06270 */
[----:B------:R-:W-:Y:S05]  /*0070*/  @P0 EXIT ;  /* 0x000000000000094d */ /* 0x000fea0003800000 */
[C---:B------:R-:W-:Y:S01]  /*0080*/  ISETP.GE.U32.AND P1, PT, R0.reuse, 0x10, PT ;  /* 0x000000100000780c */ /* 0x040fe20003f26070 */
[----:B------:R-:W0:Y:S01]  /*0090*/  LDCU.64 UR4, c[0x0][0x358] ;  /* 0x00006b00ff0477ac */ /* 0x000e220008000a00 */
[----:B------:R-:W-:Y:S01]  /*00a0*/  LOP3.LUT R4, R0, 0xf, RZ, 0xc0, !PT ;  /* 0x0000000f00047812 */ /* 0x000fe200078ec0ff */
[----:B------:R-:W-:Y:S01]  /*00b0*/  HFMA2 R8, -RZ, RZ, 0, 0 ;  /* 0x00000000ff087431 */ /* 0x000fe200000001ff */
[----:B------:R-:W-:Y:S02]  /*00c0*/  MOV R6, RZ ;  /* 0x000000ff00067202 */ /* 0x000fe40000000f00 */
[----:B------:R-:W-:-:S07]  /*00d0*/  ISETP.NE.AND P0, PT, R4, RZ, PT ;  /* 0x000000ff0400720c */ /* 0x000fce0003f05270 */
[----:B------:R-:W-:Y:S06]  /*00e0*/  @!P1 BRA `(.L_x_0) ;  /* 0x0000000000e89947 */ /* 0x000fec0003800000 */
[C---:B------:R-:W-:Y:S02]  /*00f0*/  LOP3.LUT R9, R0.reuse, 0xfffffff0, RZ, 0xc0, !PT ;  /* 0xfffffff000097812 */ /* 0x040fe400078ec0ff */
[----:B------:R-:W-:Y:S02]  /*0100*/  LOP3.LUT R6, R0, 0x7f0, RZ, 0xc0, !PT ;  /* 0x000007f000067812 */ /* 0x000fe400078ec0ff */
[----:B------:R-:W-:Y:S02]  /*0110*/  MOV R8, RZ ;  /* 0x000000ff00087202 */ /* 0x000fe40000000f00 */
[----:B------:R-:W-:Y:S02]  /*0120*/  MOV R7, R3 ;  /* 0x0000000300077202 */ /* 0x000fe40000000f00 */
[----:B------:R-:W-:-:S07]  /*0130*/  IADD3 R9, PT, PT, -R9, RZ, RZ ;  /* 0x000000ff09097210 */ /* 0x000fce0007ffe1ff */
.L_x_1:
[----:B------:R-:W1:Y:S02]  /*0140*/  LDC.64 R14, c[0x0][0x380] ;  /* 0x0000e000ff0e7b82 */ /* 0x000e640000000a00 */
[----:B-1----:R-:W-:-:S05]  /*0150*/  IMAD.WIDE R14, R7, 0x4, R14 ;  /* 0x00000004070e7825 */ /* 0x002fca00078e020e */
[----:B0-----:R-:W2:Y:S01]  /*0160*/  LDG.E R5, desc[UR4][R14.64] ;  /* 0x000000040e057981 */ /* 0x001ea2000c1e1900 */
[----:B------:R-:W-:-:S04]  /*0170*/  IMAD.WIDE R28, R2, 0x4, R14 ;  /* 0x00000004021c7825 */ /* 0x000fc800078e020e */
[C---:B------:R-:W-:Y:S02]  /*0180*/  IMAD.WIDE R12, R2.reuse, 0x4, R28 ;  /* 0x00000004020c7825 */ /* 0x040fe400078e021c */
[----:B------:R-:W3:Y:S02]  /*0190*/  LDG.E R28, desc[UR4][R28.64] ;  /* 0x000000041c1c7981 */ /* 0x000ee4000c1e1900 */
[C---:B------:R-:W-:Y:S02]  /*01a0*/  IMAD.WIDE R20, R2.reuse, 0x4, R12 ;  /* 0x0000000402147825 */ /* 0x040fe400078e020c */
[----:B------:R0:W4:Y:S04]  /*01b0*/  LDG.E R27, desc[UR4][R12.64] ;  /* 0x000000040c1b7981 */ /* 0x000128000c1e1900 */
[----:B------:R-:W5:Y:S01]  /*01c0*/  LDG.E R26, desc[UR4][R20.64] ;  /* 0x00000004141a7981 */ /* 0x000f62000c1e1900 */
[----:B------:R-:W-:-:S05]  /*01d0*/  IMAD.WIDE R24, R2, 0x4, R20 ;  /* 0x0000000402187825 */ /* 0x000fca00078e0214 */
[----:B------:R-:W5:Y:S01]  /*01e0*/  LDG.E R23, desc[UR4][R24.64] ;  /* 0x0000000418177981 */ /* 0x000f62000c1e1900 */
[----:B------:R-:W-:-:S05]  /*01f0*/  IMAD.WIDE R16, R2, 0x4, R24 ;  /* 0x0000000402107825 */ /* 0x000fca00078e0218 */
[----:B------:R1:W5:Y:S01]  /*0200*/  LDG.E R22, desc[UR4][R16.64] ;  /* 0x0000000410167981 */ /* 0x000362000c1e1900 */
[----:B------:R-:W-:-:S04]  /*0210*/  IMAD.WIDE R10, R2, 0x4, R16 ;  /* 0x00000004020a7825 */ /* 0x000fc800078e0210 */
[C---:B------:R-:W-:Y:S02]  /*0220*/  IMAD.WIDE R18, R2.reuse, 0x4, R10 ;  /* 0x0000000402127825 */ /* 0x040fe400078e020a */
[----:B------:R-:W5:Y:S02]  /*0230*/  LDG.E R11, desc[UR4][R10.64] ;  /* 0x000000040a0b7981 */ /* 0x000f64000c1e1900 */
[----:B0-----:R-:W-:-:S05]  /*0240*/  IMAD.WIDE R12, R2, 0x4, R18 ;  /* 0x00000004020c7825 */ /* 0x001fca00078e0212 */
[----:B------:R-:W5:Y:S01]  /*0250*/  LDG.E R29, desc[UR4][R12.64] ;  /* 0x000000040c1d7981 */ /* 0x000f62000c1e1900 */
[----:B------:R-:W-:-:S03]  /*0260*/  IMAD.WIDE R14, R2, 0x4, R12 ;  /* 0x00000004020e7825 */ /* 0x000fc600078e020c */
[----:B------:R0:W5:Y:S01]  /*0270*/  LDG.E R10, desc[UR4][R18.64] ;  /* 0x00000004120a7981 */ /* 0x000162000c1e1900 */
[----:B-1----:R-:W-:-:S03]  /*0280*/  IMAD.WIDE R16, R2, 0x4, R14 ;  /* 0x0000000402107825 */ /* 0x002fc600078e020e */
[----:B------:R-:W5:Y:S01]  /*0290*/  LDG.E R14, desc[UR4][R14.64] ;  /* 0x000000040e0e7981 */ /* 0x000f62000c1e1900 */
[----:B0-----:R-:W-:-:S03]  /*02a0*/  IMAD.WIDE R18, R2, 0x4, R16 ;  /* 0x0000000402127825 */ /* 0x001fc600078e0210 */
[----:B------:R0:W5:Y:S01]  /*02b0*/  LDG.E R15, desc[UR4][R16.64] ;  /* 0x00000004100f7981 */ /* 0x000162000c1e1900 */
[----:B------:R-:W-:-:S03]  /*02c0*/  IMAD.WIDE R20, R2, 0x4, R18 ;  /* 0x0000000402147825 */ /* 0x000fc600078e0212 */
[----:B------:R-:W5:Y:S01]  /*02d0*/  LDG.E R18, desc[UR4][R18.64] ;  /* 0x0000000412127981 */ /* 0x000f62000c1e1900 */
[----:B------:R-:W-:-:S03]  /*02e0*/  IMAD.WIDE R24, R2, 0x4, R20 ;  /* 0x0000000402187825 */ /* 0x000fc600078e0214 */
[----:B------:R-:W5:Y:S01]  /*02f0*/  LDG.E R20, desc[UR4][R20.64] ;  /* 0x0000000414147981 */ /* 0x000f62000c1e1900 */
[----:B------:R-:W-:-:S03]  /*0300*/  IMAD.WIDE R12, R2, 0x4, R24 ;  /* 0x00000004020c7825 */ /* 0x000fc600078e0218 */
[----:B------:R-:W5:Y:S01]  /*0310*/  LDG.E R24, desc[UR4][R24.64] ;  /* 0x0000000418187981 */ /* 0x000f62000c1e1900 */
[----:B0-----:R-:W-:-:S03]  /*0320*/  IMAD.WIDE R16, R2, 0x4, R12 ;  /* 0x0000000402107825 */ /* 0x001fc600078e020c */
[----:B------:R-:W5:Y:S04]  /*0330*/  LDG.E R19, desc[UR4][R12.64] ;  /* 0x000000040c137981 */ /* 0x000f68000c1e1900 */
[----:B------:R-:W5:Y:S01]  /*0340*/  LDG.E R16, desc[UR4][R16.64] ;  /* 0x0000000410107981 */ /* 0x000f62000c1e1900 */
[----:B------:R-:W-:-:S04]  /*0350*/  IADD3 R9, PT, PT, R9, 0x10, RZ ;  /* 0x0000001009097810 */ /* 0x000fc80007ffe0ff */
[----:B------:R-:W-:Y:S02]  /*0360*/  ISETP.NE.AND P1, PT, R9, RZ, PT ;  /* 0x000000ff0900720c */ /* 0x000fe40003f25270 */
[----:B------:R-:W-:Y:S01]  /*0370*/  LEA R7, R2, R7, 0x4 ;  /* 0x0000000702077211 */ /* 0x000fe200078e20ff */
[----:B--2---:R-:W-:-:S04]  /*0380*/  FADD R5, R5, R8 ;  /* 0x0000000805057221 */ /* 0x004fc80000000000 */
[----:B---3--:R-:W-:-:S04]  /*0390*/  FADD R28, R5, R28 ;  /* 0x0000001c051c7221 */ /* 0x008fc80000000000 */
[----:B----4-:R-:W-:-:S04]  /*03a0*/  FADD R27, R28, R27 ;  /* 0x0000001b1c1b7221 */ /* 0x010fc80000000000 */
[----:B-----5:R-:W-:-:S04]  /*03b0*/  FADD R26, R27, R26 ;  /* 0x0000001a1b1a7221 */ /* 0x020fc80000000000 */
[----:B------:R-:W-:-:S04]  /*03c0*/  FADD R23, R26, R23 ;  /* 0x000000171a177221 */ /* 0x000fc80000000000 */
        /* <DEDUP_REMOVED lines=10> */
[----:B------:R-:W-:Y:S01]  /*0470*/  FADD R8, R19, R16 ;  /* 0x0000001013087221 */ /* 0x000fe20000000000 */
[----:B------:R-:W-:Y:S06]  /*0480*/  @P1 BRA `(.L_x_1) ;  /* 0xfffffffc002c1947 */ /* 0x000fec000383ffff */
.L_x_0:
[----:B------:R-:W-:Y:S05]  /*0490*/  @!P0 BRA `(.L_x_2) ;  /* 0x0000000000f88947 */ /* 0x000fea0003800000 */
[----:B------:R-:W-:Y:S02]  /*04a0*/  ISETP.GE.U32.AND P0, PT, R4, 0x8, PT ;  /* 0x000000080400780c */ /* 0x000fe40003f06070 */
[----:B------:R-:W-:-:S04]  /*04b0*/  LOP3.LUT R7, R0, 0x7, RZ, 0xc0, !PT ;  /* 0x0000000700077812 */ /* 0x000fc800078ec0ff */
[----:B------:R-:W-:-:S07]  /*04c0*/  ISETP.NE.AND P1, PT, R7, RZ, PT ;  /* 0x000000ff0700720c */ /* 0x000fce0003f25270 */
[----:B------:R-:W-:Y:S06]  /*04d0*/  @!P0 BRA `(.L_x_3) ;  /* 0x00000000006c8947 */ /* 0x000fec0003800000 */
[----:B------:R-:W1:Y:S01]  /*04e0*/  LDC.64 R16, c[0x0][0x380] ;  /* 0x0000e000ff107b82 */ /* 0x000e620000000a00 */
[----:B------:R-:W-:-:S04]  /*04f0*/  IMAD R5, R6, R2, R3 ;  /* 0x0000000206057224 */ /* 0x000fc800078e0203 */
[----:B-1----:R-:W-:-:S04]  /*0500*/  IMAD.WIDE R16, R5, 0x4, R16 ;  /* 0x0000000405107825 */ /* 0x002fc800078e0210 */
[C---:B------:R-:W-:Y:S02]  /*0510*/  IMAD.WIDE R18, R2.reuse, 0x4, R16 ;  /* 0x0000000402127825 */ /* 0x040fe400078e0210 */
[----:B0-----:R-:W2:Y:S02]  /*0520*/  LDG.E R17, desc[UR4][R16.64] ;  /* 0x0000000410117981 */ /* 0x001ea4000c1e1900 */
[C---:B------:R-:W-:Y:S02]  /*0530*/  IMAD.WIDE R20, R2.reuse, 0x4, R18 ;  /* 0x0000000402147825 */ /* 0x040fe400078e0212 */
[----:B------:R-:W3:Y:S02]  /*0540*/  LDG.E R18, desc[UR4][R18.64] ;  /* 0x0000000412127981 */ /* 0x000ee4000c1e1900 */
[C---:B------:R-:W-:Y:S02]  /*0550*/  IMAD.WIDE R4, R2.reuse, 0x4, R20 ;  /* 0x0000000402047825 */ /* 0x040fe400078e0214 */
[----:B------:R-:W4:Y:S02]  /*0560*/  LDG.E R20, desc[UR4][R20.64] ;  /* 0x0000000414147981 */ /* 0x000f24000c1e1900 */
[----:B------:R-:W-:-:S02]  /*0570*/  IMAD.WIDE R22, R2, 0x4, R4 ;  /* 0x0000000402167825 */ /* 0x000fc400078e0204 */
[----:B------:R-:W5:Y:S02]  /*0580*/  LDG.E R4, desc[UR4][R4.64] ;  /* 0x0000000404047981 */ /* 0x000f64000c1e1900 */
[C---:B------:R-:W-:Y:S02]  /*0590*/  IMAD.WIDE R10, R2.reuse, 0x4, R22 ;  /* 0x00000004020a7825 */ /* 0x040fe400078e0216 */
[----:B------:R-:W5:Y:S02]  /*05a0*/  LDG.E R22, desc[UR4][R22.64] ;  /* 0x0000000416167981 */ /* 0x000f64000c1e1900 */
[C---:B------:R-:W-:Y:S02]  /*05b0*/  IMAD.WIDE R12, R2.reuse, 0x4, R10 ;  /* 0x00000004020c7825 */ /* 0x040fe400078e020a */
[----:B------:R-:W5:Y:S02]  /*05c0*/  LDG.E R10, desc[UR4][R10.64] ;  /* 0x000000040a0a7981 */ /* 0x000f64000c1e1900 */
[----:B------:R-:W-:-:S02]  /*05d0*/  IMAD.WIDE R14, R2, 0x4, R12 ;  /* 0x00000004020e7825 */ /* 0x000fc400078e020c */
[----:B------:R-:W5:Y:S04]  /*05e0*/  LDG.E R12, desc[UR4][R12.64] ;  /* 0x000000040c0c7981 */ /* 0x000f68000c1e1900 */
[----:B------:R-:W5:Y:S01]  /*05f0*/  LDG.E R14, desc[UR4][R14.64] ;  /* 0x000000040e0e7981 */ /* 0x000f62000c1e1900 */
[----:B------:R-:W-:Y:S01]  /*0600*/  IADD3 R6, PT, PT, R6, 0x8, RZ ;  /* 0x0000000806067810 */ /* 0x000fe20007ffe0ff */
[----:B--2---:R-:W-:-:S04]  /*0610*/  FADD R17, R8, R17 ;  /* 0x0000001108117221 */ /* 0x004fc80000000000 */
[----:B---3--:R-:W-:-:S04]  /*0620*/  FADD R17, R17, R18 ;  /* 0x0000001211117221 */ /* 0x008fc80000000000 */
[----:B----4-:R-:W-:-:S04]  /*0630*/  FADD R17, R17, R20 ;  /* 0x0000001411117221 */ /* 0x010fc80000000000 */
[----:B-----5:R-:W-:-:S04]  /*0640*/  FADD R17, R17, R4 ;  /* 0x0000000411117221 */ /* 0x020fc80000000000 */
[----:B------:R-:W-:-:S04]  /*0650*/  FADD R17, R17, R22 ;  /* 0x0000001611117221 */ /* 0x000fc80000000000 */
[----:B------:R-:W-:-:S04]  /*0660*/  FADD R17, R17, R10 ;  /* 0x0000000a11117221 */ /* 0x000fc80000000000 */
[----:B------:R-:W-:-:S04]  /*0670*/  FADD R17, R17, R12 ;  /* 0x0000000c11117221 */ /* 0x000fc80000000000 */
[----:B------:R-:W-:-:S07]  /*0680*/  FADD R8, R17, R14 ;  /* 0x0000000e11087221 */ /* 0x000fce0000000000 */
.L_x_3:
        /* <DEDUP_REMOVED lines=12> */
[----:B------:R-:W-:Y:S02]  /*0750*/  IMAD.WIDE R14, R2, 0x4, R12 ;  /* 0x00000004020e7825 */ /* 0x000fe400078e020c */
[----:B------:R-:W4:Y:S04]  /*0760*/  LDG.E R13, desc[UR4][R12.64] ;  /* 0x000000040c0d7981 */ /* 0x000f28000c1e1900 */
[----:B------:R-:W5:Y:S01]  /*0770*/  LDG.E R15, desc[UR4][R14.64] ;  /* 0x000000040e0f7981 */ /* 0x000f62000c1e1900 */
[----:B------:R-:W-:Y:S01]  /*0780*/  IADD3 R6, PT, PT, R6, 0x4, RZ ;  /* 0x0000000406067810 */ /* 0x000fe20007ffe0ff */
[----:B--2---:R-:W-:-:S04]  /*0790*/  FADD R8, R8, R5 ;  /* 0x0000000508087221 */ /* 0x004fc80000000000 */
[----:B---3--:R-:W-:-:S04]  /*07a0*/  FADD R8, R8, R11 ;  /* 0x0000000b08087221 */ /* 0x008fc80000000000 */
[----:B----4-:R-:W-:-:S04]  /*07b0*/  FADD R8, R8, R13 ;  /* 0x0000000d08087221 */ /* 0x010fc80000000000 */
[----:B-----5:R-:W-:-:S07]  /*07c0*/  FADD R8, R8, R15 ;  /* 0x0000000f08087221 */ /* 0x020fce0000000000 */
.L_x_4:
[----:B------:R-:W-:Y:S05]  /*07d0*/  @!P1 BRA `(.L_x_2) ;  /* 0x0000000000289947 */ /* 0x000fea0003800000 */
[----:B------:R-:W1:Y:S01]  /*07e0*/  LDC.64 R10, c[0x0][0x380] ;  /* 0x0000e000ff0a7b82 */ /* 0x000e620000000a00 */
[----:B------:R-:W-:Y:S01]  /*07f0*/  IMAD R7, R6, R2, R3 ;  /* 0x0000000206077224 */ /* 0x000fe200078e0203 */
[----:B------:R-:W-:-:S07]  /*0800*/  IADD3 R0, PT, PT, -R0, RZ, RZ ;  /* 0x000000ff00007210 */ /* 0x000fce0007ffe1ff */
.L_x_5:
[----:B-1----:R-:W-:-:S06]  /*0810*/  IMAD.WIDE R4, R7, 0x4, R10 ;  /* 0x0000000407047825 */ /* 0x002fcc00078e020a */
[----:B0-----:R-:W2:Y:S01]  /*0820*/  LDG.E R5, desc[UR4][R4.64] ;  /* 0x0000000404057981 */ /* 0x001ea2000c1e1900 */
[----:B------:R-:W-:Y:S02]  /*0830*/  IADD3 R0, PT, PT, R0, 0x1, RZ ;  /* 0x0000000100007810 */ /* 0x000fe40007ffe0ff */
[----:B------:R-:W-:Y:S02]  /*0840*/  IADD3 R7, PT, PT, R7, R2, RZ ;  /* 0x0000000207077210 */ /* 0x000fe40007ffe0ff */
[----:B------:R-:W-:Y:S01]  /*0850*/  ISETP.NE.AND P0, PT, R0, RZ, PT ;  /* 0x000000ff0000720c */ /* 0x000fe20003f05270 */
[----:B--2---:R-:W-:-:S12]  /*0860*/  FADD R8, R5, R8 ;  /* 0x0000000805087221 */ /* 0x004fd80000000000 */
[----:B------:R-:W-:Y:S05]  /*0870*/  @P0 BRA `(.L_x_5) ;  /* 0xfffffffc00e40947 */ /* 0x000fea000383ffff */
.L_x_2:
[----:B------:R-:W1:Y:S02]  /*0880*/  LDC.64 R4, c[0x0][0x390] ;  /* 0x0000e400ff047b82 */ /* 0x000e640000000a00 */
[----:B-1----:R-:W-:-:S05]  /*0890*/  IMAD.WIDE R2, R3, 0x4, R4 ;  /* 0x0000000403027825 */ /* 0x002fca00078e0204 */
[----:B0-----:R-:W-:Y:S01]  /*08a0*/  STG.E desc[UR4][R2.64], R8 ;  /* 0x0000000802007986 */ /* 0x001fe2000c101904 */
[----:B------:R-:W-:Y:S05]  /*08b0*/  EXIT ;  /* 0x000000000000794d */ /* 0x000fea0003800000 */
.L_x_6:
[----:B------:R-:W-:-:S00]  /*08c0*/  BRA `(.L_x_6) ;  /* 0xfffffffc00fc7947 */ /* 0x000fc0000383ffff */
[----:B------:R-:W-:-:S00]  /*08d0*/  NOP ;  /* 0x0000000000007918 */ /* 0x000fc00000000000 */
        /* <DEDUP_REMOVED lines=10> */
.L_x_11:


//--------------------- .text._Z19gpu_reduction_multiPfiS_ --------------------------
	.section	.text._Z19gpu_reduction_multiPfiS_,"ax",@progbits
	.align	128
        .global         _Z19gpu_reduction_multiPfiS_
        .type           _Z19gpu_reduction_multiPfiS_,@function
        .size           _Z19gpu_reduction_multiPfiS_,(.L_x_12 - _Z19gpu_reduction_multiPfiS_)
        .other          _Z19gpu_reduction_multiPfiS_,@"STO_CUDA_ENTRY STV_DEFAULT"
_Z19gpu_reduction_multiPfiS_:
.text._Z19gpu_reduction_multiPfiS_:
[----:B------:R-:W-:Y:S01]  /*0000*/  LDC R1, c[0x0][0x37c] ;  /* 0x0000df00ff017b82 */ /* 0x000fe20000000800 */
[----:B------:R-:W0:Y:S07]  /*0010*/  S2R R0, SR_TID.X ;  /* 0x0000000000007919 */ /* 0x000e2e0000002100 */
[----:B------:R-:W0:Y:S01]  /*0020*/  S2UR UR4, SR_CTAID.X ;  /* 0x00000000000479c3 */ /* 0x000e220000002500 */
[----:B------:R-:W1:Y:S07]  /*0030*/  LDCU UR5, c[0x0][0x388] ;  /* 0x00007100ff0577ac */ /* 0x000e6e0008000800 */
[----:B------:R-:W0:Y:S02]  /*0040*/  LDC R7, c[0x0][0x360] ;  /* 0x0000d800ff077b82 */ /* 0x000e240000000800 */
[----:B0-----:R-:W-:-:S05]  /*0050*/  IMAD R7, R7, UR4, R0 ;  /* 0x0000000407077c24 */ /* 0x001fca000f8e0200 */
[----:B-1----:R-:W-:-:S13]  /*0060*/  ISETP.GE.AND P0, PT, R7, UR5, PT ;  /* 0x0000000507007c0c */ /* 0x002fda000bf06270 */
[----:B------:R-:W-:Y:S05]  /*0070*/  @P0 EXIT ;  /* 0x000000000000094d */ /* 0x000fea0003800000 */
[----:B------:R-:W0:Y:S01]  /*0080*/  LDC.64 R2, c[0x0][0x380] ;  /* 0x0000e000ff027b82 */ /* 0x000e220000000a00 */
[----:B------:R-:W1:Y:S07]  /*0090*/  LDCU.64 UR4, c[0x0][0x358] ;  /* 0x00006b00ff0477ac */ /* 0x000e6e0008000a00 */
[----:B------:R-:W2:Y:S01]  /*00a0*/  LDC.64 R4, c[0x0][0x390] ;  /* 0x0000e400ff047b82 */ /* 0x000ea20000000a00 */
[----:B0-----:R-:W-:-:S06]  /*00b0*/  IMAD.WIDE R2, R7, 0x4, R2 ;  /* 0x0000000407027825 */ /* 0x001fcc00078e0202 */
[----:B-1----:R-:W3:Y:S01]  /*00c0*/  LDG.E R3, desc[UR4][R2.64] ;  /* 0x0000000402037981 */ /* 0x002ee2000c1e1900 */
[----:B--2---:R-:W-:-:S05]  /*00d0*/  IMAD.WIDE R4, R7, 0x4, R4 ;  /* 0x0000000407047825 */ /* 0x004fca00078e0204 */
[----:B---3--:R-:W-:Y:S01]  /*00e0*/  STG.E desc[UR4][R4.64], R3 ;  /* 0x0000000304007986 */ /* 0x008fe2000c101904 */
[----:B------:R-:W-:Y:S05]  /*00f0*/  EXIT ;  /* 0x000000000000794d */ /* 0x000fea0003800000 */
.L_x_7:
        /* <DEDUP_REMOVED lines=16> */
.L_x_12:


//--------------------- .text._Z20gpu_reduction_sharedPfiS_ --------------------------
	.section	.text._Z20gpu_reduction_sharedPfiS_,"ax",@progbits
	.align	128
        .global         _Z20gpu_reduction_sharedPfiS_
        .type           _Z20gpu_reduction_sharedPfiS_,@function
        .size           _Z20gpu_reduction_sharedPfiS_,(.L_x_13 - _Z20gpu_reduction_sharedPfiS_)
        .other          _Z20gpu_reduction_sharedPfiS_,@"STO_CUDA_ENTRY STV_DEFAULT"
_Z20gpu_reduction_sharedPfiS_:
.text._Z20gpu_reduction_sharedPfiS_:
[----:B------:R-:W-:Y:S01]  /*0000*/  LDC R1, c[0x0][0x37c] ;  /* 0x0000df00ff017b82 */ /* 0x000fe20000000800 */
[----:B------:R-:W0:Y:S01]  /*0010*/  S2R R7, SR_CTAID.X ;  /* 0x0000000000077919 */ /* 0x000e220000002500 */
[----:B------:R-:W0:Y:S01]  /*0020*/  LDCU UR8, c[0x0][0x360] ;  /* 0x00006c00ff0877ac */ /* 0x000e220008000800 */
[----:B------:R-:W0:Y:S01]  /*0030*/  S2R R6, SR_TID.X ;  /* 0x0000000000067919 */ /* 0x000e220000002100 */
[----:B------:R-:W1:Y:S01]  /*0040*/  LDCU UR4, c[0x0][0x388] ;  /* 0x00007100ff0477ac */ /* 0x000e620008000800 */
[----:B------:R-:W2:Y:S01]  /*0050*/  LDCU.64 UR6, c[0x0][0x358] ;  /* 0x00006b00ff0677ac */ /* 0x000ea20008000a00 */
[----:B0-----:R-:W-:-:S05]  /*0060*/  IMAD R5, R7, UR8, R6 ;  /* 0x0000000807057c24 */ /* 0x001fca000f8e0206 */
[----:B-1----:R-:W-:-:S13]  /*0070*/  ISETP.GE.AND P1, PT, R5, UR4, PT ;  /* 0x0000000405007c0c */ /* 0x002fda000bf26270 */
[----:B------:R-:W0:Y:S02]  /*0080*/  @!P1 LDC.64 R2, c[0x0][0x380] ;  /* 0x0000e000ff029b82 */ /* 0x000e240000000a00 */
[----:B0-----:R-:W-:-:S06]  /*0090*/  @!P1 IMAD.WIDE R2, R5, 0x4, R2 ;  /* 0x0000000405029825 */ /* 0x001fcc00078e0202 */
[----:B--2---:R-:W2:Y:S01]  /*00a0*/  @!P1 LDG.E R3, desc[UR6][R2.64] ;  /* 0x0000000602039981 */ /* 0x004ea2000c1e1900 */
[----:B------:R-:W0:Y:S01]  /*00b0*/  S2UR UR5, SR_CgaCtaId ;  /* 0x00000000000579c3 */ /* 0x000e220000008800 */
[----:B------:R-:W-:Y:S01]  /*00c0*/  IMAD.U32 R4, RZ, RZ, UR8 ;  /* 0x00000008ff047e24 */ /* 0x000fe2000f8e00ff */
[----:B------:R-:W-:Y:S01]  /*00d0*/  UMOV UR4, 0x400 ;  /* 0x0000040000047882 */ /* 0x000fe20000000000 */
[----:B------:R-:W-:-:S03]  /*00e0*/  ISETP.NE.AND P0, PT, R6, RZ, PT ;  /* 0x000000ff0600720c */ /* 0x000fc60003f05270 */
[----:B------:R-:W-:Y:S01]  /*00f0*/  ISETP.GE.U32.AND P2, PT, R4, 0x2, PT ;  /* 0x000000020400780c */ /* 0x000fe20003f46070 */
[----:B0-----:R-:W-:-:S06]  /*0100*/  ULEA UR4, UR5, UR4, 0x18 ;  /* 0x0000000405047291 */ /* 0x001fcc000f8ec0ff */
[----:B------:R-:W-:-:S05]  /*0110*/  LEA R0, R6, UR4, 0x2 ;  /* 0x0000000406007c11 */ /* 0x000fca000f8e10ff */
[----:B--2---:R0:W-:Y:S01]  /*0120*/  @!P1 STS [R0], R3 ;  /* 0x0000000300009388 */ /* 0x0041e20000000800 */
[----:B------:R-:W-:Y:S06]  /*0130*/  BAR.SYNC.DEFER_BLOCKING 0x0 ;  /* 0x0000000000007b1d */ /* 0x000fec0000010000 */
[----:B------:R-:W-:Y:S05]  /*0140*/  @!P2 BRA `(.L_x_8) ;  /* 0x00000000002ca947 */ /* 0x000fea0003800000 */
.L_x_9:
[----:B------:R-:W-:-:S04]  /*0150*/  SHF.R.U32.HI R5, RZ, 0x1, R4 ;  /* 0x00000001ff057819 */ /* 0x000fc80000011604 */
[----:B------:R-:W-:-:S13]  /*0160*/  ISETP.GE.U32.AND P1, PT, R6, R5, PT ;  /* 0x000000050600720c */ /* 0x000fda0003f26070 */
[----:B------:R-:W-:Y:S01]  /*0170*/  @!P1 IMAD R2, R5, 0x4, R0 ;  /* 0x0000000405029824 */ /* 0x000fe200078e0200 */
[----:B0-----:R-:W-:Y:S05]  /*0180*/  @!P1 LDS R3, [R0] ;  /* 0x0000000000039984 */ /* 0x001fea0000000800 */
[----:B------:R-:W0:Y:S02]  /*0190*/  @!P1 LDS R2, [R2] ;  /* 0x0000000002029984 */ /* 0x000e240000000800 */
[----:B0-----:R-:W-:-:S05]  /*01a0*/  @!P1 FADD R3, R2, R3 ;  /* 0x0000000302039221 */ /* 0x001fca0000000000 */
[----:B------:R1:W-:Y:S01]  /*01b0*/  @!P1 STS [R0], R3 ;  /* 0x0000000300009388 */ /* 0x0003e20000000800 */
[----:B------:R-:W-:Y:S01]  /*01c0*/  BAR.SYNC.DEFER_BLOCKING 0x0 ;  /* 0x0000000000007b1d */ /* 0x000fe20000010000 */
[----:B------:R-:W-:Y:S01]  /*01d0*/  ISETP.GT.U32.AND P1, PT, R4, 0x3, PT ;  /* 0x000000030400780c */ /* 0x000fe20003f24070 */
[----:B------:R-:W-:-:S12]  /*01e0*/  IMAD.MOV.U32 R4, RZ, RZ, R5 ;  /* 0x000000ffff047224 */ /* 0x000fd800078e0005 */
[----:B-1----:R-:W-:Y:S05]  /*01f0*/  @P1 BRA `(.L_x_9) ;  /* 0xfffffffc00d41947 */ /* 0x002fea000383ffff */
.L_x_8:
[----:B------:R-:W-:Y:S05]  /*0200*/  @P0 EXIT ;  /* 0x000000000000094d */ /* 0x000fea0003800000 */
[----:B------:R-:W1:Y:S01]  /*0210*/  S2UR UR5, SR_CgaCtaId ;  /* 0x00000000000579c3 */ /* 0x000e620000008800 */
[----:B------:R-:W-:-:S07]  /*0220*/  UMOV UR4, 0x400 ;  /* 0x0000040000047882 */ /* 0x000fce0000000000 */
[----:B0-----:R-:W0:Y:S01]  /*0230*/  LDC.64 R2, c[0x0][0x390] ;  /* 0x0000e400ff027b82 */ /* 0x001e220000000a00 */
[----:B-1----:R-:W-:Y:S01]  /*0240*/  ULEA UR4, UR5, UR4, 0x18 ;  /* 0x0000000405047291 */ /* 0x002fe2000f8ec0ff */
[----:B0-----:R-:W-:-:S08]  /*0250*/  IMAD.WIDE.U32 R2, R7, 0x4, R2 ;  /* 0x0000000407027825 */ /* 0x001fd000078e0002 */
[----:B------:R-:W0:Y:S04]  /*0260*/  LDS R5, [UR4] ;  /* 0x00000004ff057984 */ /* 0x000e280008000800 */
[----:B0-----:R-:W-:Y:S01]  /*0270*/  STG.E desc[UR6][R2.64], R5 ;  /* 0x0000000502007986 */ /* 0x001fe2000c101906 */
[----:B------:R-:W-:Y:S05]  /*0280*/  EXIT ;  /* 0x000000000000794d */ /* 0x000fea0003800000 */
.L_x_10:
        /* <DEDUP_REMOVED lines=15> */
.L_x_13:


//--------------------- .nv.shared.reserved.0     --------------------------
	.section	.nv.shared.reserved.0,"aw",@nobits
	.weak		__nv_reservedSMEM_offset_0_alias
	.size		__nv_reservedSMEM_offset_0_alias, 0, 64
	.other		__nv_reservedSMEM_offset_0_alias,@"STO_CUDA_RESERVED_SHARED STV_DEFAULT"
__nv_reservedSMEM_offset_0_alias:
	.zero		0
	.zero		64


//--------------------- .nv.shared._Z20gpu_reduction_sharedPfiS_ --------------------------
	.section	.nv.shared._Z20gpu_reduction_sharedPfiS_,"aw",@nobits
	.sectionflags	@""
	.align	4
.nv.shared._Z20gpu_reduction_sharedPfiS_:
	.zero		2048


//--------------------- .nv.constant0._Z29gpu_reduction_less_divergencePfiS_ --------------------------
	.section	.nv.constant0._Z29gpu_reduction_less_divergencePfiS_,"a",@progbits
	.sectionflags	@""
	.align	4
.nv.constant0._Z29gpu_reduction_less_divergencePfiS_:
	.zero		920


//--------------------- .nv.constant0._Z19gpu_reduction_multiPfiS_ --------------------------
	.section	.nv.constant0._Z19gpu_reduction_multiPfiS_,"a",@progbits
	.sectionflags	@""
	.align	4
.nv.constant0._Z19gpu_reduction_multiPfiS_:
	.zero		920


//--------------------- .nv.constant0._Z20gpu_reduction_sharedPfiS_ --------------------------
	.section	.nv.constant0._Z20gpu_reduction_sharedPfiS_,"a",@progbits
	.sectionflags	@""
	.align	4
.nv.constant0._Z20gpu_reduction_sharedPfiS_:
	.zero		920


//--------------------- SYMBOLS --------------------------

	.type		.nv.reservedSmem.offset0,@object
	.size		.nv.reservedSmem.offset0,0x4
	.type		.nv.reservedSmem.cap,@object
	.size		.nv.reservedSmem.cap,0x4
